//
// Generated by NVIDIA NVVM Compiler
//
// Compiler Build ID: CL-36424714
// Cuda compilation tools, release 13.0, V13.0.88
// Based on NVVM 20.0.0
//

.version 9.0
.target sm_100
.address_size 64

	// .globl	_Z28kernelFuncBfloat16Arithmeticv

.visible .entry _Z28kernelFuncBfloat16Arithmeticv()
{


	ret;

}
	// .globl	_Z29kernelFuncBfloat162Arithmeticv
.visible .entry _Z29kernelFuncBfloat162Arithmeticv()
{


	ret;

}
	// .globl	_Z23test_conversions_deviceP13__nv_bfloat16
.visible .entry _Z23test_conversions_deviceP13__nv_bfloat16(
	.param .u64 .ptr .align 1 _Z23test_conversions_deviceP13__nv_bfloat16_param_0
)
{
	.local .align 4 .b8 	__local_depot2[12];
	.reg .b64 	%SP;
	.reg .b64 	%SPL;
	.reg .b16 	%rs<15>;
	.reg .b32 	%r<8>;
	.reg .b32 	%f<5>;
	.reg .b64 	%rd<23>;

	mov.u64 	%SPL, __local_depot2;
	cvta.local.u64 	%SP, %SPL;
	ld.param.u64 	%rd1, [_Z23test_conversions_deviceP13__nv_bfloat16_param_0];
	add.u64 	%rd5, %SP, 0;
	add.u64 	%rd19, %SPL, 0;
	add.u64 	%rd17, %SP, 2;
	add.u64 	%rd20, %SPL, 2;
	add.u64 	%rd6, %SP, 4;
	add.u64 	%rd21, %SPL, 4;
	add.u64 	%rd18, %SP, 8;
	add.u64 	%rd22, %SPL, 8;
	// begin inline asm
	{ cvt.f32.bf16 %f1, %rs1;}

	// end inline asm
	// begin inline asm
	{ cvt.rn.bf16x2.f32 %r1, %f1, %f1;}

	// end inline asm
	st.local.u32 	[%rd21], %r1;
	// begin inline asm
	{  cvt.rn.bf16.f32 %rs2, %f1;}

	// end inline asm
	st.local.u16 	[%rd19], %rs2;
	// begin inline asm
	ld.global.cv.b16 %rs3, [%rd1];
	// end inline asm
	// begin inline asm
	ld.global.cv.b16 %rs4, [%rd5];
	// end inline asm
	// begin inline asm
	ld.global.cv.b32 %r2, [%rd6];
	// end inline asm
	// begin inline asm
	ld.global.lu.b16 %rs5, [%rd1];
	// end inline asm
	// begin inline asm
	ld.global.lu.b16 %rs6, [%rd5];
	// end inline asm
	st.local.u16 	[%rd20], %rs6;
	// begin inline asm
	ld.global.lu.b32 %r3, [%rd6];
	// end inline asm
	st.local.u32 	[%rd22], %r3;
	add.s64 	%rd13, %rd1, 2;
	ld.local.u16 	%rs7, [%rd19];
	// begin inline asm
	st.global.cg.b16 [%rd13], %rs7;
	// end inline asm
	ld.local.u16 	%rs8, [%rd19];
	// begin inline asm
	st.global.cg.b16 [%rd17], %rs8;
	// end inline asm
	ld.local.u32 	%r4, [%rd21];
	// begin inline asm
	st.global.cg.b32 [%rd18], %r4;
	// end inline asm
	ld.local.u16 	%rs9, [%rd19];
	// begin inline asm
	st.global.cs.b16 [%rd1], %rs9;
	// end inline asm
	ld.local.u16 	%rs10, [%rd19];
	// begin inline asm
	st.global.cs.b16 [%rd17], %rs10;
	// end inline asm
	ld.local.u32 	%r5, [%rd21];
	// begin inline asm
	st.global.cs.b32 [%rd18], %r5;
	// end inline asm
	ld.local.u16 	%rs11, [%rd19];
	// begin inline asm
	st.global.wb.b16 [%rd13], %rs11;
	// end inline asm
	ld.local.u16 	%rs12, [%rd19];
	// begin inline asm
	st.global.wb.b16 [%rd17], %rs12;
	// end inline asm
	ld.local.u32 	%r6, [%rd21];
	// begin inline asm
	st.global.wb.b32 [%rd18], %r6;
	// end inline asm
	ld.local.u16 	%rs13, [%rd19];
	// begin inline asm
	st.global.wt.b16 [%rd1], %rs13;
	// end inline asm
	ld.local.u16 	%rs14, [%rd19];
	// begin inline asm
	st.global.wt.b16 [%rd17], %rs14;
	// end inline asm
	ld.local.u32 	%r7, [%rd21];
	// begin inline asm
	st.global.wt.b32 [%rd18], %r7;
	// end inline asm
	ret;

}


// ===== COMPILED SASS (sm_100) =====

	.target	sm_100

	.elftype	@"ET_EXEC"


//--------------------- .note.nv.tkinfo           --------------------------
	.section	.note.nv.tkinfo,"",@"SHT_NOTE"
	.sectionflags	@"SHF_NOTE_NV_TKINFO"
	.tkinfo
        /*0018*/ 	.word	0x00000002
        /*0030*/ 	.string	""
        /*0030*/ 	.string	"ptxas"
        /*0030*/ 	.string	"Cuda compilation tools, release 13.0, V13.0.88"
        /*0030*/ 	.string	"Build cuda_13.0.r13.0/compiler.36424714_0"
        /*0030*/ 	.string	"-arch sm_100 -m 64 "



//--------------------- .note.nv.cuinfo           --------------------------
	.section	.note.nv.cuinfo,"",@"SHT_NOTE"
	.sectionflags	@"SHF_NOTE_NV_CUINFO"
        /*0018*/ 	.short	0x0002
        /*001a*/ 	.short	0x0064
        /*001c*/ 	.short	0x0082
	.zero		2


//--------------------- .nv.info                  --------------------------
	.section	.nv.info,"",@"SHT_CUDA_INFO"
	.align	4


	//----- nvinfo : EIATTR_REGCOUNT
	.align		4
        /*0000*/ 	.byte	0x04, 0x2f
        /*0002*/ 	.short	(.L_1 - .L_0)
	.align		4
.L_0:
        /*0004*/ 	.word	index@(_Z28kernelFuncBfloat16Arithmeticv)
        /*0008*/ 	.word	0x00000004


	//----- nvinfo : EIATTR_FRAME_SIZE
	.align		4
.L_1:
        /*000c*/ 	.byte	0x04, 0x11
        /*000e*/ 	.short	(.L_3 - .L_2)
	.align		4
.L_2:
        /*0010*/ 	.word	index@(_Z28kernelFuncBfloat16Arithmeticv)
        /*0014*/ 	.word	0x00000000


	//----- nvinfo : EIATTR_REGCOUNT
	.align		4
.L_3:
        /*0018*/ 	.byte	0x04, 0x2f
        /*001a*/ 	.short	(.L_5 - .L_4)
	.align		4
.L_4:
        /*001c*/ 	.word	index@(_Z29kernelFuncBfloat162Arithmeticv)
        /*0020*/ 	.word	0x00000004


	//----- nvinfo : EIATTR_FRAME_SIZE
	.align		4
.L_5:
        /*0024*/ 	.byte	0x04, 0x11
        /*0026*/ 	.short	(.L_7 - .L_6)
	.align		4
.L_6:
        /*0028*/ 	.word	index@(_Z29kernelFuncBfloat162Arithmeticv)
        /*002c*/ 	.word	0x00000000


	//----- nvinfo : EIATTR_REGCOUNT
	.align		4
.L_7:
        /*0030*/ 	.byte	0x04, 0x2f
        /*0032*/ 	.short	(.L_9 - .L_8)
	.align		4
.L_8:
        /*0034*/ 	.word	index@(_Z23test_conversions_deviceP13__nv_bfloat16)
        /*0038*/ 	.word	0x0000000e


	//----- nvinfo : EIATTR_FRAME_SIZE
	.align		4
.L_9:
        /*003c*/ 	.byte	0x04, 0x11
        /*003e*/ 	.short	(.L_11 - .L_10)
	.align		4
.L_10:
        /*0040*/ 	.word	index@(_Z23test_conversions_deviceP13__nv_bfloat16)
        /*0044*/ 	.word	0x00000010


	//----- nvinfo : EIATTR_MIN_STACK_SIZE
	.align		4
.L_11:
        /*0048*/ 	.byte	0x04, 0x12
        /*004a*/ 	.short	(.L_13 - .L_12)
	.align		4
.L_12:
        /*004c*/ 	.word	index@(_Z23test_conversions_deviceP13__nv_bfloat16)
        /*0050*/ 	.word	0x00000010


	//----- nvinfo : EIATTR_MIN_STACK_SIZE
	.align		4
.L_13:
        /*0054*/ 	.byte	0x04, 0x12
        /*0056*/ 	.short	(.L_15 - .L_14)
	.align		4
.L_14:
        /*0058*/ 	.word	index@(_Z29kernelFuncBfloat162Arithmeticv)
        /*005c*/ 	.word	0x00000000


	//----- nvinfo : EIATTR_MIN_STACK_SIZE
	.align		4
.L_15:
        /*0060*/ 	.byte	0x04, 0x12
        /*0062*/ 	.short	(.L_17 - .L_16)
	.align		4
.L_16:
        /*0064*/ 	.word	index@(_Z28kernelFuncBfloat16Arithmeticv)
        /*0068*/ 	.word	0x00000000
.L_17:


//--------------------- .nv.compat                --------------------------
	.section	.nv.compat,"",@"SHT_CUDA_COMPAT_INFO"
	.align	4
        /*0000*/ 	.byte	0x02, 0x09, 0x00, 0x00, 0x02, 0x02, 0x01, 0x00, 0x02, 0x05, 0x05, 0x00, 0x03, 0x07, 0x01, 0x01
        /*0010*/ 	.byte	0x02, 0x03, 0x00, 0x00, 0x02, 0x06, 0x01, 0x00, 0x04, 0x0b, 0x08, 0x00, 0x09, 0x00, 0x00, 0x00
        /*0020*/ 	.byte	0x00, 0x00, 0x00, 0x00


//--------------------- .nv.info._Z23test_conversions_deviceP13__nv_bfloat16 --------------------------
	.section	.nv.info._Z23test_conversions_deviceP13__nv_bfloat16,"",@"SHT_CUDA_INFO"
	.sectionflags	@""
	.align	4


	//----- nvinfo : EIATTR_CUDA_API_VERSION
	.align		4
        /*0000*/ 	.byte	0x04, 0x37
        /*0002*/ 	.short	(.L_19 - .L_18)
.L_18:
        /*0004*/ 	.word	0x00000082


	//----- nvinfo : EIATTR_KPARAM_INFO
	.align		4
.L_19:
        /*0008*/ 	.byte	0x04, 0x17
        /*000a*/ 	.short	(.L_21 - .L_20)
.L_20:
        /*000c*/ 	.word	0x00000000
        /*0010*/ 	.short	0x0000
        /*0012*/ 	.short	0x0000
        /*0014*/ 	.byte	0x00, 0xf5, 0x21, 0x00


	//----- nvinfo : EIATTR_SPARSE_MMA_MASK
	.align		4
.L_21:
        /*0018*/ 	.byte	0x03, 0x50
        /*001a*/ 	.short	0x0000


	//----- nvinfo : EIATTR_MAXREG_COUNT
	.align		4
        /*001c*/ 	.byte	0x03, 0x1b
        /*001e*/ 	.short	0x00ff


	//----- nvinfo : EIATTR_MERCURY_ISA_VERSION
	.align		4
        /*0020*/ 	.byte	0x03, 0x5f
        /*0022*/ 	.short	0x0101


	//----- nvinfo : EIATTR_VRC_CTA_INIT_COUNT
	.align		4
        /*0024*/ 	.byte	0x02, 0x4a
	.zero		1
	.zero		1


	//----- nvinfo : EIATTR_EXIT_INSTR_OFFSETS
	.align		4
        /*0028*/ 	.byte	0x04, 0x1c
        /*002a*/ 	.short	(.L_23 - .L_22)


	//   ....[0]....
.L_22:
        /*002c*/ 	.word	0x00000200


	//----- nvinfo : EIATTR_CBANK_PARAM_SIZE
	.align		4
.L_23:
        /*0030*/ 	.byte	0x03, 0x19
        /*0032*/ 	.short	0x0008


	//----- nvinfo : EIATTR_PARAM_CBANK
	.align		4
        /*0034*/ 	.byte	0x04, 0x0a
        /*0036*/ 	.short	(.L_25 - .L_24)
	.align		4
.L_24:
        /*0038*/ 	.word	index@(.nv.constant0._Z23test_conversions_deviceP13__nv_bfloat16)
        /*003c*/ 	.short	0x0380
        /*003e*/ 	.short	0x0008


	//----- nvinfo : EIATTR_SW_WAR
	.align		4
.L_25:
        /*0040*/ 	.byte	0x04, 0x36
        /*0042*/ 	.short	(.L_27 - .L_26)
.L_26:
        /*0044*/ 	.word	0x00000008
.L_27:


//--------------------- .nv.info._Z29kernelFuncBfloat162Arithmeticv --------------------------
	.section	.nv.info._Z29kernelFuncBfloat162Arithmeticv,"",@"SHT_CUDA_INFO"
	.sectionflags	@""
	.align	4


	//----- nvinfo : EIATTR_CUDA_API_VERSION
	.align		4
        /*0000*/ 	.byte	0x04, 0x37
        /*0002*/ 	.short	(.L_29 - .L_28)
.L_28:
        /*0004*/ 	.word	0x00000082


	//----- nvinfo : EIATTR_SPARSE_MMA_MASK
	.align		4
.L_29:
        /*0008*/ 	.byte	0x03, 0x50
        /*000a*/ 	.short	0x0000


	//----- nvinfo : EIATTR_MAXREG_COUNT
	.align		4
        /*000c*/ 	.byte	0x03, 0x1b
        /*000e*/ 	.short	0x00ff


	//----- nvinfo : EIATTR_MERCURY_ISA_VERSION
	.align		4
        /*0010*/ 	.byte	0x03, 0x5f
        /*0012*/ 	.short	0x0101


	//----- nvinfo : EIATTR_VRC_CTA_INIT_COUNT
	.align		4
        /*0014*/ 	.byte	0x02, 0x4a
	.zero		1
	.zero		1


	//----- nvinfo : EIATTR_EXIT_INSTR_OFFSETS
	.align		4
        /*0018*/ 	.byte	0x04, 0x1c
        /*001a*/ 	.short	(.L_31 - .L_30)


	//   ....[0]....
.L_30:
        /*001c*/ 	.word	0x00000010


	//----- nvinfo : EIATTR_SW_WAR
	.align		4
.L_31:
        /*0020*/ 	.byte	0x04, 0x36
        /*0022*/ 	.short	(.L_33 - .L_32)
.L_32:
        /*0024*/ 	.word	0x00000008
.L_33:


//--------------------- .nv.info._Z28kernelFuncBfloat16Arithmeticv --------------------------
	.section	.nv.info._Z28kernelFuncBfloat16Arithmeticv,"",@"SHT_CUDA_INFO"
	.sectionflags	@""
	.align	4


	//----- nvinfo : EIATTR_CUDA_API_VERSION
	.align		4
        /*0000*/ 	.byte	0x04, 0x37
        /*0002*/ 	.short	(.L_35 - .L_34)
.L_34:
        /*0004*/ 	.word	0x00000082


	//----- nvinfo : EIATTR_SPARSE_MMA_MASK
	.align		4
.L_35:
        /*0008*/ 	.byte	0x03, 0x50
        /*000a*/ 	.short	0x0000


	//----- nvinfo : EIATTR_MAXREG_COUNT
	.align		4
        /*000c*/ 	.byte	0x03, 0x1b
        /*000e*/ 	.short	0x00ff


	//----- nvinfo : EIATTR_MERCURY_ISA_VERSION
	.align		4
        /*0010*/ 	.byte	0x03, 0x5f
        /*0012*/ 	.short	0x0101


	//----- nvinfo : EIATTR_VRC_CTA_INIT_COUNT
	.align		4
        /*0014*/ 	.byte	0x02, 0x4a
	.zero		1
	.zero		1


	//----- nvinfo : EIATTR_EXIT_INSTR_OFFSETS
	.align		4
        /*0018*/ 	.byte	0x04, 0x1c
        /*001a*/ 	.short	(.L_37 - .L_36)


	//   ....[0]....
.L_36:
        /*001c*/ 	.word	0x00000010


	//----- nvinfo : EIATTR_SW_WAR
	.align		4
.L_37:
        /*0020*/ 	.byte	0x04, 0x36
        /*0022*/ 	.short	(.L_39 - .L_38)
.L_38:
        /*0024*/ 	.word	0x00000008
.L_39:


//--------------------- .nv.callgraph             --------------------------
	.section	.nv.callgraph,"",@"SHT_CUDA_CALLGRAPH"
	.align	4
	.sectionentsize	8
	.align		4
        /*0000*/ 	.word	0x00000000
	.align		4
        /*0004*/ 	.word	0xffffffff
	.align		4
        /*0008*/ 	.word	0x00000000
	.align		4
        /*000c*/ 	.word	0xfffffffe
	.align		4
        /*0010*/ 	.word	0x00000000
	.align		4
        /*0014*/ 	.word	0xfffffffd
	.align		4
        /*0018*/ 	.word	0x00000000
	.align		4
        /*001c*/ 	.word	0xfffffffc


//--------------------- .text._Z23test_conversions_deviceP13__nv_bfloat16 --------------------------
	.section	.text._Z23test_conversions_deviceP13__nv_bfloat16,"ax",@progbits
	.align	128
        .global         _Z23test_conversions_deviceP13__nv_bfloat16
        .type           _Z23test_conversions_deviceP13__nv_bfloat16,@function
        .size           _Z23test_conversions_deviceP13__nv_bfloat16,(.L_x_3 - _Z23test_conversions_deviceP13__nv_bfloat16)
        .other          _Z23test_conversions_deviceP13__nv_bfloat16,@"STO_CUDA_ENTRY STV_DEFAULT"
_Z23test_conversions_deviceP13__nv_bfloat16:
.text._Z23test_conversions_deviceP13__nv_bfloat16:
[----:B------:R-:W0:Y:S01]  /*0000*/  LDC R1, c[0x0][0x37c] ;  /* 0x0000df00ff017b82 */ /* 0x000e220000000800 */
[----:B------:R-:W1:Y:S01]  /*0010*/  LDCU UR6, c[0x0][0x2f8] ;  /* 0x00005f00ff0677ac */ /* 0x000e620008000800 */
[----:B0-----:R-:W-:Y:S01]  /*0020*/  VIADD R1, R1, 0xfffffff0 ;  /* 0xfffffff001017836 */ /* 0x001fe20000000000 */
[----:B------:R-:W0:Y:S01]  /*0030*/  LDCU UR7, c[0x0][0x2fc] ;  /* 0x00005f80ff0777ac */ /* 0x000e220008000800 */
[----:B------:R-:W2:Y:S03]  /*0040*/  LDCU.64 UR4, c[0x0][0x358] ;  /* 0x00006b00ff0477ac */ /* 0x000ea60008000a00 */
[----:B-1----:R-:W-:-:S05]  /*0050*/  IADD3 R10, P0, PT, R1, UR6, RZ ;  /* 0x00000006010a7c10 */ /* 0x002fca000ff1e0ff */
[----:B0-----:R-:W-:-:S05]  /*0060*/  IMAD.X R11, RZ, RZ, UR7, P0 ;  /* 0x00000007ff0b7e24 */ /* 0x001fca00080e06ff */
[----:B--2---:R-:W2:Y:S01]  /*0070*/  LDG.E.LU.U16 R2, desc[UR4][R10.64] ;  /* 0x000000040a027981 */ /* 0x004ea2000c3e1500 */
[----:B------:R-:W-:-:S05]  /*0080*/  IMAD.U32 R0, R0, 0x10000, RZ ;  /* 0x0001000000007824 */ /* 0x000fca00078e00ff */
[-C--:B------:R-:W-:Y:S02]  /*0090*/  F2FP.BF16.F32.PACK_AB R5, RZ, R0.reuse ;  /* 0x00000000ff05723e */ /* 0x080fe400000010ff */
[----:B------:R-:W-:-:S05]  /*00a0*/  F2FP.BF16.F32.PACK_AB R0, R0, R0 ;  /* 0x000000000000723e */ /* 0x000fca00000010ff */
[----:B------:R-:W-:Y:S04]  /*00b0*/  STL [R1+0x4], R0 ;  /* 0x0000040001007387 */ /* 0x000fe80000100800 */
[----:B------:R-:W3:Y:S01]  /*00c0*/  LDL R4, [R1+0x4] ;  /* 0x0000040001047983 */ /* 0x000ee20000100800 */
[----:B------:R-:W0:Y:S01]  /*00d0*/  LDC.64 R8, c[0x0][0x380] ;  /* 0x0000e000ff087b82 */ /* 0x000e220000000a00 */
[----:B--2---:R-:W-:Y:S02]  /*00e0*/  PRMT R5, R5, 0x5410, R2 ;  /* 0x0000541005057816 */ /* 0x004fe40000000002 */
[----:B------:R-:W2:Y:S04]  /*00f0*/  LDG.E.LU R2, desc[UR4][R10.64+0x4] ;  /* 0x000004040a027981 */ /* 0x000ea8000c3e1900 */
[----:B------:R-:W-:Y:S04]  /*0100*/  STL [R1], R5 ;  /* 0x0000000501007387 */ /* 0x000fe80000100800 */
[----:B------:R-:W0:Y:S01]  /*0110*/  LDL.U16 R3, [R1] ;  /* 0x0000000001037983 */ /* 0x000e220000100400 */
[----:B------:R-:W1:Y:S03]  /*0120*/  LDC.64 R6, c[0x0][0x380] ;  /* 0x0000e000ff067b82 */ /* 0x000e660000000a00 */
[----:B--2---:R-:W-:Y:S04]  /*0130*/  STL [R1+0x8], R2 ;  /* 0x0000080201007387 */ /* 0x004fe80000100800 */
[----:B0-----:R-:W-:Y:S04]  /*0140*/  STG.E.U16.STRONG.GPU desc[UR4][R8.64+0x2], R3 ;  /* 0x0000020308007986 */ /* 0x001fe8000c10f504 */
[----:B------:R-:W-:Y:S04]  /*0150*/  STG.E.U16.STRONG.GPU desc[UR4][R10.64+0x2], R3 ;  /* 0x000002030a007986 */ /* 0x000fe8000c10f504 */
[----:B---3--:R-:W-:Y:S04]  /*0160*/  STG.E.STRONG.GPU desc[UR4][R10.64+0x8], R4 ;  /* 0x000008040a007986 */ /* 0x008fe8000c10f904 */
[----:B-1----:R-:W-:Y:S04]  /*0170*/  STG.E.EF.U16 desc[UR4][R6.64], R3 ;  /* 0x0000000306007986 */ /* 0x002fe8000c001504 */
[----:B------:R-:W-:Y:S04]  /*0180*/  STG.E.EF.U16 desc[UR4][R10.64+0x2], R3 ;  /* 0x000002030a007986 */ /* 0x000fe8000c001504 */
[----:B------:R-:W-:Y:S04]  /*0190*/  STG.E.EF desc[UR4][R10.64+0x8], R4 ;  /* 0x000008040a007986 */ /* 0x000fe8000c001904 */
[----:B------:R-:W-:Y:S04]  /*01a0*/  STG.E.U16.STRONG.SM desc[UR4][R8.64+0x2], R3 ;  /* 0x0000020308007986 */ /* 0x000fe8000c10b504 */
[----:B------:R-:W-:Y:S04]  /*01b0*/  STG.E.U16.STRONG.SM desc[UR4][R10.64+0x2], R3 ;  /* 0x000002030a007986 */ /* 0x000fe8000c10b504 */
[----:B------:R-:W-:Y:S04]  /*01c0*/  STG.E.STRONG.SM desc[UR4][R10.64+0x8], R4 ;  /* 0x000008040a007986 */ /* 0x000fe8000c10b904 */
[----:B------:R-:W-:Y:S04]  /*01d0*/  STG.E.U16.STRONG.SYS desc[UR4][R6.64], R3 ;  /* 0x0000000306007986 */ /* 0x000fe8000c115504 */
[----:B------:R-:W-:Y:S04]  /*01e0*/  STG.E.U16.STRONG.SYS desc[UR4][R10.64+0x2], R3 ;  /* 0x000002030a007986 */ /* 0x000fe8000c115504 */
[----:B------:R-:W-:Y:S01]  /*01f0*/  STG.E.STRONG.SYS desc[UR4][R10.64+0x8], R4 ;  /* 0x000008040a007986 */ /* 0x000fe2000c115904 */
[----:B------:R-:W-:Y:S05]  /*0200*/  EXIT ;  /* 0x000000000000794d */ /* 0x000fea0003800000 */
.L_x_0:
[----:B------:R-:W-:-:S00]  /*0210*/  BRA `(.L_x_0) ;  /* 0xfffffffc00fc7947 */ /* 0x000fc0000383ffff */
[----:B------:R-:W-:-:S00]  /*0220*/  NOP ;  /* 0x0000000000007918 */ /* 0x000fc00000000000 */
        /* <DEDUP_REMOVED lines=13> */
.L_x_3:


//--------------------- .text._Z29kernelFuncBfloat162Arithmeticv --------------------------
	.section	.text._Z29kernelFuncBfloat162Arithmeticv,"ax",@progbits
	.align	128
        .global         _Z29kernelFuncBfloat162Arithmeticv
        .type           _Z29kernelFuncBfloat162Arithmeticv,@function
        .size           _Z29kernelFuncBfloat162Arithmeticv,(.L_x_4 - _Z29kernelFuncBfloat162Arithmeticv)
        .other          _Z29kernelFuncBfloat162Arithmeticv,@"STO_CUDA_ENTRY STV_DEFAULT"
_Z29kernelFuncBfloat162Arithmeticv:
.text._Z29kernelFuncBfloat162Arithmeticv:
[----:B------:R-:W-:Y:S01]  /*0000*/  LDC R1, c[0x0][0x37c] ;  /* 0x0000df00ff017b82 */ /* 0x000fe20000000800 */
[----:B------:R-:W-:Y:S05]  /*0010*/  EXIT ;  /* 0x000000000000794d */ /* 0x000fea0003800000 */
.L_x_1:
        /* <DEDUP_REMOVED lines=14> */
.L_x_4:


//--------------------- .text._Z28kernelFuncBfloat16Arithmeticv --------------------------
	.section	.text._Z28kernelFuncBfloat16Arithmeticv,"ax",@progbits
	.align	128
        .global         _Z28kernelFuncBfloat16Arithmeticv
        .type           _Z28kernelFuncBfloat16Arithmeticv,@function
        .size           _Z28kernelFuncBfloat16Arithmeticv,(.L_x_5 - _Z28kernelFuncBfloat16Arithmeticv)
        .other          _Z28kernelFuncBfloat16Arithmeticv,@"STO_CUDA_ENTRY STV_DEFAULT"
_Z28kernelFuncBfloat16Arithmeticv:
.text._Z28kernelFuncBfloat16Arithmeticv:
[----:B------:R-:W-:Y:S01]  /*0000*/  LDC R1, c[0x0][0x37c] ;  /* 0x0000df00ff017b82 */ /* 0x000fe20000000800 */
[----:B------:R-:W-:Y:S05]  /*0010*/  EXIT ;  /* 0x000000000000794d */ /* 0x000fea0003800000 */
.L_x_2:
        /* <DEDUP_REMOVED lines=14> */
.L_x_5:


//--------------------- .nv.shared.reserved.0     --------------------------
	.section	.nv.shared.reserved.0,"aw",@nobits
	.weak		__nv_reservedSMEM_offset_0_alias
	.size		__nv_reservedSMEM_offset_0_alias, 0, 64
	.other		__nv_reservedSMEM_offset_0_alias,@"STO_CUDA_RESERVED_SHARED STV_DEFAULT"
__nv_reservedSMEM_offset_0_alias:
	.zero		0
	.zero		64


//--------------------- .nv.constant0._Z23test_conversions_deviceP13__nv_bfloat16 --------------------------
	.section	.nv.constant0._Z23test_conversions_deviceP13__nv_bfloat16,"a",@progbits
	.sectionflags	@""
	.align	4
.nv.constant0._Z23test_conversions_deviceP13__nv_bfloat16:
	.zero		904


//--------------------- .nv.constant0._Z29kernelFuncBfloat162Arithmeticv --------------------------
	.section	.nv.constant0._Z29kernelFuncBfloat162Arithmeticv,"a",@progbits
	.sectionflags	@""
	.align	4
.nv.constant0._Z29kernelFuncBfloat162Arithmeticv:
	.zero		896


//--------------------- .nv.constant0._Z28kernelFuncBfloat16Arithmeticv --------------------------
	.section	.nv.constant0._Z28kernelFuncBfloat16Arithmeticv,"a",@progbits
	.sectionflags	@""
	.align	4
.nv.constant0._Z28kernelFuncBfloat16Arithmeticv:
	.zero		896


//--------------------- SYMBOLS --------------------------

	.type		.nv.reservedSmem.offset0,@object
	.size		.nv.reservedSmem.offset0,0x4
